//
// Generated by NVIDIA NVVM Compiler
//
// Compiler Build ID: CL-36424714
// Cuda compilation tools, release 13.0, V13.0.88
// Based on NVVM 20.0.0
//

.version 9.0
.target sm_100
.address_size 64

	// .globl	_Z6gpuAddPfS_S_i

.visible .entry _Z6gpuAddPfS_S_i(
	.param .u64 .ptr .align 1 _Z6gpuAddPfS_S_i_param_0,
	.param .u64 .ptr .align 1 _Z6gpuAddPfS_S_i_param_1,
	.param .u64 .ptr .align 1 _Z6gpuAddPfS_S_i_param_2,
	.param .u32 _Z6gpuAddPfS_S_i_param_3
)
{
	.reg .pred 	%p<7>;
	.reg .b32 	%r<31>;
	.reg .b32 	%f<16>;
	.reg .b64 	%rd<25>;

	ld.param.u64 	%rd4, [_Z6gpuAddPfS_S_i_param_0];
	ld.param.u64 	%rd5, [_Z6gpuAddPfS_S_i_param_1];
	ld.param.u64 	%rd6, [_Z6gpuAddPfS_S_i_param_2];
	ld.param.u32 	%r12, [_Z6gpuAddPfS_S_i_param_3];
	cvta.to.global.u64 	%rd1, %rd6;
	cvta.to.global.u64 	%rd2, %rd5;
	cvta.to.global.u64 	%rd3, %rd4;
	mov.u32 	%r13, %tid.x;
	mov.u32 	%r14, %ctaid.x;
	mov.u32 	%r15, %ntid.x;
	mad.lo.s32 	%r29, %r14, %r15, %r13;
	mov.u32 	%r16, %nctaid.x;
	mul.lo.s32 	%r2, %r15, %r16;
	setp.ge.s32 	%p1, %r29, %r12;
	@%p1 bra 	$L__BB0_7;
	add.s32 	%r17, %r29, %r2;
	max.s32 	%r18, %r12, %r17;
	setp.lt.s32 	%p2, %r17, %r12;
	selp.u32 	%r19, 1, 0, %p2;
	add.s32 	%r20, %r17, %r19;
	sub.s32 	%r21, %r18, %r20;
	div.u32 	%r22, %r21, %r2;
	add.s32 	%r3, %r22, %r19;
	and.b32  	%r23, %r3, 3;
	setp.eq.s32 	%p3, %r23, 3;
	@%p3 bra 	$L__BB0_4;
	add.s32 	%r24, %r3, 1;
	and.b32  	%r25, %r24, 3;
	neg.s32 	%r27, %r25;
$L__BB0_3:
	.pragma "nounroll";
	mul.wide.s32 	%rd7, %r29, 4;
	add.s64 	%rd8, %rd1, %rd7;
	add.s64 	%rd9, %rd2, %rd7;
	add.s64 	%rd10, %rd3, %rd7;
	ld.global.f32 	%f1, [%rd10];
	ld.global.f32 	%f2, [%rd9];
	add.f32 	%f3, %f1, %f2;
	st.global.f32 	[%rd8], %f3;
	add.s32 	%r29, %r29, %r2;
	add.s32 	%r27, %r27, 1;
	setp.ne.s32 	%p4, %r27, 0;
	@%p4 bra 	$L__BB0_3;
$L__BB0_4:
	setp.lt.u32 	%p5, %r3, 3;
	@%p5 bra 	$L__BB0_7;
	mul.wide.s32 	%rd15, %r2, 4;
	shl.b32 	%r26, %r2, 2;
$L__BB0_6:
	mul.wide.s32 	%rd11, %r29, 4;
	add.s64 	%rd12, %rd3, %rd11;
	ld.global.f32 	%f4, [%rd12];
	add.s64 	%rd13, %rd2, %rd11;
	ld.global.f32 	%f5, [%rd13];
	add.f32 	%f6, %f4, %f5;
	add.s64 	%rd14, %rd1, %rd11;
	st.global.f32 	[%rd14], %f6;
	add.s64 	%rd16, %rd12, %rd15;
	ld.global.f32 	%f7, [%rd16];
	add.s64 	%rd17, %rd13, %rd15;
	ld.global.f32 	%f8, [%rd17];
	add.f32 	%f9, %f7, %f8;
	add.s64 	%rd18, %rd14, %rd15;
	st.global.f32 	[%rd18], %f9;
	add.s64 	%rd19, %rd16, %rd15;
	ld.global.f32 	%f10, [%rd19];
	add.s64 	%rd20, %rd17, %rd15;
	ld.global.f32 	%f11, [%rd20];
	add.f32 	%f12, %f10, %f11;
	add.s64 	%rd21, %rd18, %rd15;
	st.global.f32 	[%rd21], %f12;
	add.s64 	%rd22, %rd19, %rd15;
	ld.global.f32 	%f13, [%rd22];
	add.s64 	%rd23, %rd20, %rd15;
	ld.global.f32 	%f14, [%rd23];
	add.f32 	%f15, %f13, %f14;
	add.s64 	%rd24, %rd21, %rd15;
	st.global.f32 	[%rd24], %f15;
	add.s32 	%r29, %r26, %r29;
	setp.lt.s32 	%p6, %r29, %r12;
	@%p6 bra 	$L__BB0_6;
$L__BB0_7:
	ret;

}


// ===== COMPILED SASS (sm_100) =====

	.target	sm_100

	.elftype	@"ET_EXEC"


//--------------------- .note.nv.tkinfo           --------------------------
	.section	.note.nv.tkinfo,"",@"SHT_NOTE"
	.sectionflags	@"SHF_NOTE_NV_TKINFO"
	.tkinfo
        /*0018*/ 	.word	0x00000002
        /*0030*/ 	.string	""
        /*0030*/ 	.string	"ptxas"
        /*0030*/ 	.string	"Cuda compilation tools, release 13.0, V13.0.88"
        /*0030*/ 	.string	"Build cuda_13.0.r13.0/compiler.36424714_0"
        /*0030*/ 	.string	"-arch sm_100 -m 64 "



//--------------------- .note.nv.cuinfo           --------------------------
	.section	.note.nv.cuinfo,"",@"SHT_NOTE"
	.sectionflags	@"SHF_NOTE_NV_CUINFO"
        /*0018*/ 	.short	0x0002
        /*001a*/ 	.short	0x0064
        /*001c*/ 	.short	0x0082
	.zero		2


//--------------------- .nv.info                  --------------------------
	.section	.nv.info,"",@"SHT_CUDA_INFO"
	.align	4


	//----- nvinfo : EIATTR_REGCOUNT
	.align		4
        /*0000*/ 	.byte	0x04, 0x2f
        /*0002*/ 	.short	(.L_1 - .L_0)
	.align		4
.L_0:
        /*0004*/ 	.word	index@(_Z6gpuAddPfS_S_i)
        /*0008*/ 	.word	0x0000001a


	//----- nvinfo : EIATTR_FRAME_SIZE
	.align		4
.L_1:
        /*000c*/ 	.byte	0x04, 0x11
        /*000e*/ 	.short	(.L_3 - .L_2)
	.align		4
.L_2:
        /*0010*/ 	.word	index@(_Z6gpuAddPfS_S_i)
        /*0014*/ 	.word	0x00000000


	//----- nvinfo : EIATTR_MIN_STACK_SIZE
	.align		4
.L_3:
        /*0018*/ 	.byte	0x04, 0x12
        /*001a*/ 	.short	(.L_5 - .L_4)
	.align		4
.L_4:
        /*001c*/ 	.word	index@(_Z6gpuAddPfS_S_i)
        /*0020*/ 	.word	0x00000000
.L_5:


//--------------------- .nv.compat                --------------------------
	.section	.nv.compat,"",@"SHT_CUDA_COMPAT_INFO"
	.align	4
        /*0000*/ 	.byte	0x02, 0x09, 0x00, 0x00, 0x02, 0x02, 0x01, 0x00, 0x02, 0x05, 0x05, 0x00, 0x03, 0x07, 0x01, 0x01
        /*0010*/ 	.byte	0x02, 0x03, 0x00, 0x00, 0x02, 0x06, 0x01, 0x00, 0x04, 0x0b, 0x08, 0x00, 0x09, 0x00, 0x00, 0x00
        /*0020*/ 	.byte	0x00, 0x00, 0x00, 0x00


//--------------------- .nv.info._Z6gpuAddPfS_S_i --------------------------
	.section	.nv.info._Z6gpuAddPfS_S_i,"",@"SHT_CUDA_INFO"
	.sectionflags	@""
	.align	4


	//----- nvinfo : EIATTR_CUDA_API_VERSION
	.align		4
        /*0000*/ 	.byte	0x04, 0x37
        /*0002*/ 	.short	(.L_7 - .L_6)
.L_6:
        /*0004*/ 	.word	0x00000082


	//----- nvinfo : EIATTR_KPARAM_INFO
	.align		4
.L_7:
        /*0008*/ 	.byte	0x04, 0x17
        /*000a*/ 	.short	(.L_9 - .L_8)
.L_8:
        /*000c*/ 	.word	0x00000000
        /*0010*/ 	.short	0x0003
        /*0012*/ 	.short	0x0018
        /*0014*/ 	.byte	0x00, 0xf0, 0x11, 0x00


	//----- nvinfo : EIATTR_KPARAM_INFO
	.align		4
.L_9:
        /*0018*/ 	.byte	0x04, 0x17
        /*001a*/ 	.short	(.L_11 - .L_10)
.L_10:
        /*001c*/ 	.word	0x00000000
        /*0020*/ 	.short	0x0002
        /*0022*/ 	.short	0x0010
        /*0024*/ 	.byte	0x00, 0xf5, 0x21, 0x00


	//----- nvinfo : EIATTR_KPARAM_INFO
	.align		4
.L_11:
        /*0028*/ 	.byte	0x04, 0x17
        /*002a*/ 	.short	(.L_13 - .L_12)
.L_12:
        /*002c*/ 	.word	0x00000000
        /*0030*/ 	.short	0x0001
        /*0032*/ 	.short	0x0008
        /*0034*/ 	.byte	0x00, 0xf5, 0x21, 0x00


	//----- nvinfo : EIATTR_KPARAM_INFO
	.align		4
.L_13:
        /*0038*/ 	.byte	0x04, 0x17
        /*003a*/ 	.short	(.L_15 - .L_14)
.L_14:
        /*003c*/ 	.word	0x00000000
        /*0040*/ 	.short	0x0000
        /*0042*/ 	.short	0x0000
        /*0044*/ 	.byte	0x00, 0xf5, 0x21, 0x00


	//----- nvinfo : EIATTR_SPARSE_MMA_MASK
	.align		4
.L_15:
        /*0048*/ 	.byte	0x03, 0x50
        /*004a*/ 	.short	0x0000


	//----- nvinfo : EIATTR_MAXREG_COUNT
	.align		4
        /*004c*/ 	.byte	0x03, 0x1b
        /*004e*/ 	.short	0x00ff


	//----- nvinfo : EIATTR_MERCURY_ISA_VERSION
	.align		4
        /*0050*/ 	.byte	0x03, 0x5f
        /*0052*/ 	.short	0x0101


	//----- nvinfo : EIATTR_VRC_CTA_INIT_COUNT
	.align		4
        /*0054*/ 	.byte	0x02, 0x4a
	.zero		1
	.zero		1


	//----- nvinfo : EIATTR_EXIT_INSTR_OFFSETS
	.align		4
        /*0058*/ 	.byte	0x04, 0x1c
        /*005a*/ 	.short	(.L_17 - .L_16)


	//   ....[0]....
.L_16:
        /*005c*/ 	.word	0x00000090


	//   ....[1]....
        /*0060*/ 	.word	0x000003a0


	//   ....[2]....
        /*0064*/ 	.word	0x000005d0


	//----- nvinfo : EIATTR_CRS_STACK_SIZE
	.align		4
.L_17:
        /*0068*/ 	.byte	0x04, 0x1e
        /*006a*/ 	.short	(.L_19 - .L_18)
.L_18:
        /*006c*/ 	.word	0x00000000


	//----- nvinfo : EIATTR_CBANK_PARAM_SIZE
	.align		4
.L_19:
        /*0070*/ 	.byte	0x03, 0x19
        /*0072*/ 	.short	0x001c


	//----- nvinfo : EIATTR_PARAM_CBANK
	.align		4
        /*0074*/ 	.byte	0x04, 0x0a
        /*0076*/ 	.short	(.L_21 - .L_20)
	.align		4
.L_20:
        /*0078*/ 	.word	index@(.nv.constant0._Z6gpuAddPfS_S_i)
        /*007c*/ 	.short	0x0380
        /*007e*/ 	.short	0x001c


	//----- nvinfo : EIATTR_SW_WAR
	.align		4
.L_21:
        /*0080*/ 	.byte	0x04, 0x36
        /*0082*/ 	.short	(.L_23 - .L_22)
.L_22:
        /*0084*/ 	.word	0x00000008
.L_23:


//--------------------- .nv.callgraph             --------------------------
	.section	.nv.callgraph,"",@"SHT_CUDA_CALLGRAPH"
	.align	4
	.sectionentsize	8
	.align		4
        /*0000*/ 	.word	0x00000000
	.align		4
        /*0004*/ 	.word	0xffffffff
	.align		4
        /*0008*/ 	.word	0x00000000
	.align		4
        /*000c*/ 	.word	0xfffffffe
	.align		4
        /*0010*/ 	.word	0x00000000
	.align		4
        /*0014*/ 	.word	0xfffffffd
	.align		4
        /*0018*/ 	.word	0x00000000
	.align		4
        /*001c*/ 	.word	0xfffffffc


//--------------------- .text._Z6gpuAddPfS_S_i    --------------------------
	.section	.text._Z6gpuAddPfS_S_i,"ax",@progbits
	.align	128
        .global         _Z6gpuAddPfS_S_i
        .type           _Z6gpuAddPfS_S_i,@function
        .size           _Z6gpuAddPfS_S_i,(.L_x_5 - _Z6gpuAddPfS_S_i)
        .other          _Z6gpuAddPfS_S_i,@"STO_CUDA_ENTRY STV_DEFAULT"
_Z6gpuAddPfS_S_i:
.text._Z6gpuAddPfS_S_i:
[----:B------:R-:W-:Y:S01]  /*0000*/  LDC R1, c[0x0][0x37c] ;  /* 0x0000df00ff017b82 */ /* 0x000fe20000000800 */
[----:B------:R-:W0:Y:S07]  /*0010*/  S2R R3, SR_TID.X ;  /* 0x0000000000037919 */ /* 0x000e2e0000002100 */
[----:B------:R-:W0:Y:S01]  /*0020*/  S2UR UR4, SR_CTAID.X ;  /* 0x00000000000479c3 */ /* 0x000e220000002500 */
[----:B------:R-:W1:Y:S07]  /*0030*/  LDCU UR6, c[0x0][0x398] ;  /* 0x00007300ff0677ac */ /* 0x000e6e0008000800 */
[----:B------:R-:W0:Y:S01]  /*0040*/  LDC R0, c[0x0][0x360] ;  /* 0x0000d800ff007b82 */ /* 0x000e220000000800 */
[----:B------:R-:W2:Y:S01]  /*0050*/  LDCU UR5, c[0x0][0x370] ;  /* 0x00006e00ff0577ac */ /* 0x000ea20008000800 */
[----:B0-----:R-:W-:-:S02]  /*0060*/  IMAD R3, R0, UR4, R3 ;  /* 0x0000000400037c24 */ /* 0x001fc4000f8e0203 */
[----:B--2---:R-:W-:-:S03]  /*0070*/  IMAD R0, R0, UR5, RZ ;  /* 0x0000000500007c24 */ /* 0x004fc6000f8e02ff */
[----:B-1----:R-:W-:-:S13]  /*0080*/  ISETP.GE.AND P0, PT, R3, UR6, PT ;  /* 0x0000000603007c0c */ /* 0x002fda000bf06270 */
[----:B------:R-:W-:Y:S05]  /*0090*/  @P0 EXIT ;  /* 0x000000000000094d */ /* 0x000fea0003800000 */
[----:B------:R-:W0:Y:S01]  /*00a0*/  I2F.U32.RP R8, R0 ;  /* 0x0000000000087306 */ /* 0x000e220000209000 */
[----:B------:R-:W-:Y:S01]  /*00b0*/  IADD3 R2, PT, PT, R0, R3, RZ ;  /* 0x0000000300027210 */ /* 0x000fe20007ffe0ff */
[----:B------:R-:W1:Y:S01]  /*00c0*/  LDCU.64 UR4, c[0x0][0x358] ;  /* 0x00006b00ff0477ac */ /* 0x000e620008000a00 */
[----:B------:R-:W-:Y:S01]  /*00d0*/  IADD3 R9, PT, PT, RZ, -R0, RZ ;  /* 0x80000000ff097210 */ /* 0x000fe20007ffe0ff */
[----:B------:R-:W-:Y:S01]  /*00e0*/  BSSY.RECONVERGENT B0, `(.L_x_0) ;  /* 0x000002b000007945 */ /* 0x000fe20003800200 */
[C---:B------:R-:W-:Y:S02]  /*00f0*/  ISETP.GE.AND P0, PT, R2.reuse, UR6, PT ;  /* 0x0000000602007c0c */ /* 0x040fe4000bf06270 */
[----:B------:R-:W-:Y:S02]  /*0100*/  VIMNMX R7, PT, PT, R2, UR6, !PT ;  /* 0x0000000602077c48 */ /* 0x000fe4000ffe0100 */
[----:B------:R-:W-:Y:S02]  /*0110*/  SEL R6, RZ, 0x1, P0 ;  /* 0x00000001ff067807 */ /* 0x000fe40000000000 */
[----:B------:R-:W-:-:S02]  /*0120*/  ISETP.NE.U32.AND P2, PT, R0, RZ, PT ;  /* 0x000000ff0000720c */ /* 0x000fc40003f45070 */
[----:B------:R-:W-:Y:S01]  /*0130*/  IADD3 R7, PT, PT, R7, -R2, -R6 ;  /* 0x8000000207077210 */ /* 0x000fe20007ffe806 */
[----:B0-----:R-:W0:Y:S02]  /*0140*/  MUFU.RCP R8, R8 ;  /* 0x0000000800087308 */ /* 0x001e240000001000 */
[----:B0-----:R-:W-:-:S06]  /*0150*/  IADD3 R4, PT, PT, R8, 0xffffffe, RZ ;  /* 0x0ffffffe08047810 */ /* 0x001fcc0007ffe0ff */
[----:B------:R0:W2:Y:S02]  /*0160*/  F2I.FTZ.U32.TRUNC.NTZ R5, R4 ;  /* 0x0000000400057305 */ /* 0x0000a4000021f000 */
[----:B0-----:R-:W-:Y:S02]  /*0170*/  HFMA2 R4, -RZ, RZ, 0, 0 ;  /* 0x00000000ff047431 */ /* 0x001fe400000001ff */
[----:B--2---:R-:W-:-:S04]  /*0180*/  IMAD R9, R9, R5, RZ ;  /* 0x0000000509097224 */ /* 0x004fc800078e02ff */
[----:B------:R-:W-:-:S06]  /*0190*/  IMAD.HI.U32 R8, R5, R9, R4 ;  /* 0x0000000905087227 */ /* 0x000fcc00078e0004 */
[----:B------:R-:W-:-:S05]  /*01a0*/  IMAD.HI.U32 R5, R8, R7, RZ ;  /* 0x0000000708057227 */ /* 0x000fca00078e00ff */
[----:B------:R-:W-:-:S05]  /*01b0*/  IADD3 R2, PT, PT, -R5, RZ, RZ ;  /* 0x000000ff05027210 */ /* 0x000fca0007ffe1ff */
[----:B------:R-:W-:-:S05]  /*01c0*/  IMAD R7, R0, R2, R7 ;  /* 0x0000000200077224 */ /* 0x000fca00078e0207 */
[----:B------:R-:W-:-:S13]  /*01d0*/  ISETP.GE.U32.AND P0, PT, R7, R0, PT ;  /* 0x000000000700720c */ /* 0x000fda0003f06070 */
[----:B------:R-:W-:Y:S02]  /*01e0*/  @P0 IADD3 R7, PT, PT, -R0, R7, RZ ;  /* 0x0000000700070210 */ /* 0x000fe40007ffe1ff */
[----:B------:R-:W-:Y:S02]  /*01f0*/  @P0 IADD3 R5, PT, PT, R5, 0x1, RZ ;  /* 0x0000000105050810 */ /* 0x000fe40007ffe0ff */
[----:B------:R-:W-:-:S13]  /*0200*/  ISETP.GE.U32.AND P1, PT, R7, R0, PT ;  /* 0x000000000700720c */ /* 0x000fda0003f26070 */
[----:B------:R-:W-:Y:S02]  /*0210*/  @P1 IADD3 R5, PT, PT, R5, 0x1, RZ ;  /* 0x0000000105051810 */ /* 0x000fe40007ffe0ff */
[----:B------:R-:W-:-:S04]  /*0220*/  @!P2 LOP3.LUT R5, RZ, R0, RZ, 0x33, !PT ;  /* 0x00000000ff05a212 */ /* 0x000fc800078e33ff */
[----:B------:R-:W-:-:S04]  /*0230*/  IADD3 R2, PT, PT, R6, R5, RZ ;  /* 0x0000000506027210 */ /* 0x000fc80007ffe0ff */
[C---:B------:R-:W-:Y:S02]  /*0240*/  LOP3.LUT R4, R2.reuse, 0x3, RZ, 0xc0, !PT ;  /* 0x0000000302047812 */ /* 0x040fe400078ec0ff */
[----:B------:R-:W-:Y:S02]  /*0250*/  ISETP.GE.U32.AND P1, PT, R2, 0x3, PT ;  /* 0x000000030200780c */ /* 0x000fe40003f26070 */
[----:B------:R-:W-:-:S13]  /*0260*/  ISETP.NE.AND P0, PT, R4, 0x3, PT ;  /* 0x000000030400780c */ /* 0x000fda0003f05270 */
[----:B-1----:R-:W-:Y:S05]  /*0270*/  @!P0 BRA `(.L_x_1) ;  /* 0x0000000000448947 */ /* 0x002fea0003800000 */
[----:B------:R-:W0:Y:S01]  /*0280*/  LDC.64 R4, c[0x0][0x390] ;  /* 0x0000e400ff047b82 */ /* 0x000e220000000a00 */
[----:B------:R-:W-:-:S04]  /*0290*/  IADD3 R2, PT, PT, R2, 0x1, RZ ;  /* 0x0000000102027810 */ /* 0x000fc80007ffe0ff */
[----:B------:R-:W-:-:S03]  /*02a0*/  LOP3.LUT R2, R2, 0x3, RZ, 0xc0, !PT ;  /* 0x0000000302027812 */ /* 0x000fc600078ec0ff */
[----:B------:R-:W1:Y:S01]  /*02b0*/  LDC.64 R6, c[0x0][0x380] ;  /* 0x0000e000ff067b82 */ /* 0x000e620000000a00 */
[----:B------:R-:W-:-:S07]  /*02c0*/  IADD3 R2, PT, PT, -R2, RZ, RZ ;  /* 0x000000ff02027210 */ /* 0x000fce0007ffe1ff */
[----:B------:R-:W2:Y:S02]  /*02d0*/  LDC.64 R8, c[0x0][0x388] ;  /* 0x0000e200ff087b82 */ /* 0x000ea40000000a00 */
.L_x_2:
[----:B--2---:R-:W-:-:S04]  /*02e0*/  IMAD.WIDE R12, R3, 0x4, R8 ;  /* 0x00000004030c7825 */ /* 0x004fc800078e0208 */
[C---:B-1----:R-:W-:Y:S02]  /*02f0*/  IMAD.WIDE R14, R3.reuse, 0x4, R6 ;  /* 0x00000004030e7825 */ /* 0x042fe400078e0206 */
[----:B------:R-:W2:Y:S04]  /*0300*/  LDG.E R13, desc[UR4][R12.64] ;  /* 0x000000040c0d7981 */ /* 0x000ea8000c1e1900 */
[----:B------:R-:W2:Y:S01]  /*0310*/  LDG.E R14, desc[UR4][R14.64] ;  /* 0x000000040e0e7981 */ /* 0x000ea2000c1e1900 */
[----:B0--3--:R-:W-:Y:S01]  /*0320*/  IMAD.WIDE R10, R3, 0x4, R4 ;  /* 0x00000004030a7825 */ /* 0x009fe200078e0204 */
[----:B------:R-:W-:Y:S02]  /*0330*/  IADD3 R2, PT, PT, R2, 0x1, RZ ;  /* 0x0000000102027810 */ /* 0x000fe40007ffe0ff */
[----:B------:R-:W-:-:S02]  /*0340*/  IADD3 R3, PT, PT, R0, R3, RZ ;  /* 0x0000000300037210 */ /* 0x000fc40007ffe0ff */
[----:B------:R-:W-:Y:S01]  /*0350*/  ISETP.NE.AND P0, PT, R2, RZ, PT ;  /* 0x000000ff0200720c */ /* 0x000fe20003f05270 */
[----:B--2---:R-:W-:-:S05]  /*0360*/  FADD R17, R14, R13 ;  /* 0x0000000d0e117221 */ /* 0x004fca0000000000 */
[----:B------:R3:W-:Y:S07]  /*0370*/  STG.E desc[UR4][R10.64], R17 ;  /* 0x000000110a007986 */ /* 0x0007ee000c101904 */
[----:B------:R-:W-:Y:S05]  /*0380*/  @P0 BRA `(.L_x_2) ;  /* 0xfffffffc00d40947 */ /* 0x000fea000383ffff */
.L_x_1:
[----:B------:R-:W-:Y:S05]  /*0390*/  BSYNC.RECONVERGENT B0 ;  /* 0x0000000000007941 */ /* 0x000fea0003800200 */
.L_x_0:
[----:B------:R-:W-:Y:S05]  /*03a0*/  @!P1 EXIT ;  /* 0x000000000000994d */ /* 0x000fea0003800000 */
.L_x_3:
[----:B------:R-:W3:Y:S08]  /*03b0*/  LDC.64 R4, c[0x0][0x380] ;  /* 0x0000e000ff047b82 */ /* 0x000ef00000000a00 */
[----:B------:R-:W0:Y:S01]  /*03c0*/  LDC.64 R6, c[0x0][0x388] ;  /* 0x0000e200ff067b82 */ /* 0x000e220000000a00 */
[----:B---3--:R-:W-:-:S07]  /*03d0*/  IMAD.WIDE R10, R3, 0x4, R4 ;  /* 0x00000004030a7825 */ /* 0x008fce00078e0204 */
[----:B------:R-:W1:Y:S01]  /*03e0*/  LDC.64 R4, c[0x0][0x390] ;  /* 0x0000e400ff047b82 */ /* 0x000e620000000a00 */
[----:B--2---:R-:W2:Y:S01]  /*03f0*/  LDG.E R2, desc[UR4][R10.64] ;  /* 0x000000040a027981 */ /* 0x004ea2000c1e1900 */
[----:B0-----:R-:W-:-:S05]  /*0400*/  IMAD.WIDE R12, R3, 0x4, R6 ;  /* 0x00000004030c7825 */ /* 0x001fca00078e0206 */
[----:B------:R-:W2:Y:S01]  /*0410*/  LDG.E R7, desc[UR4][R12.64] ;  /* 0x000000040c077981 */ /* 0x000ea2000c1e1900 */
[----:B-1----:R-:W-:-:S04]  /*0420*/  IMAD.WIDE R16, R3, 0x4, R4 ;  /* 0x0000000403107825 */ /* 0x002fc800078e0204 */
[----:B------:R-:W-:-:S04]  /*0430*/  IMAD.WIDE R4, R0, 0x4, R10 ;  /* 0x0000000400047825 */ /* 0x000fc800078e020a */
[----:B--2---:R-:W-:Y:S01]  /*0440*/  FADD R19, R2, R7 ;  /* 0x0000000702137221 */ /* 0x004fe20000000000 */
[----:B------:R-:W-:-:S04]  /*0450*/  IMAD.WIDE R6, R0, 0x4, R12 ;  /* 0x0000000400067825 */ /* 0x000fc800078e020c */
[----:B------:R0:W-:Y:S04]  /*0460*/  STG.E desc[UR4][R16.64], R19 ;  /* 0x0000001310007986 */ /* 0x0001e8000c101904 */
[----:B------:R-:W2:Y:S04]  /*0470*/  LDG.E R2, desc[UR4][R4.64] ;  /* 0x0000000404027981 */ /* 0x000ea8000c1e1900 */
[----:B------:R-:W2:Y:S01]  /*0480*/  LDG.E R15, desc[UR4][R6.64] ;  /* 0x00000004060f7981 */ /* 0x000ea2000c1e1900 */
[----:B------:R-:W-:-:S04]  /*0490*/  IMAD.WIDE R8, R0, 0x4, R16 ;  /* 0x0000000400087825 */ /* 0x000fc800078e0210 */
[----:B------:R-:W-:-:S04]  /*04a0*/  IMAD.WIDE R10, R0, 0x4, R4 ;  /* 0x00000004000a7825 */ /* 0x000fc800078e0204 */
[----:B------:R-:W-:-:S04]  /*04b0*/  IMAD.WIDE R12, R0, 0x4, R6 ;  /* 0x00000004000c7825 */ /* 0x000fc800078e0206 */
[----:B--2---:R-:W-:-:S05]  /*04c0*/  FADD R21, R2, R15 ;  /* 0x0000000f02157221 */ /* 0x004fca0000000000 */
        /* <DEDUP_REMOVED lines=8> */
[----:B------:R-:W1:Y:S04]  /*0550*/  LDG.E R4, desc[UR4][R4.64] ;  /* 0x0000000404047981 */ /* 0x000e68000c1e1900 */
[----:B------:R-:W1:Y:S01]  /*0560*/  LDG.E R7, desc[UR4][R6.64] ;  /* 0x0000000406077981 */ /* 0x000e62000c1e1900 */
[C---:B0-----:R-:W-:Y:S01]  /*0570*/  IMAD.WIDE R16, R0.reuse, 0x4, R14 ;  /* 0x0000000400107825 */ /* 0x041fe200078e020e */
[----:B------:R-:W-:-:S04]  /*0580*/  LEA R3, R0, R3, 0x2 ;  /* 0x0000000300037211 */ /* 0x000fc800078e10ff */
[----:B------:R-:W-:Y:S01]  /*0590*/  ISETP.GE.AND P0, PT, R3, UR6, PT ;  /* 0x0000000603007c0c */ /* 0x000fe2000bf06270 */
[----:B-1----:R-:W-:-:S05]  /*05a0*/  FADD R9, R4, R7 ;  /* 0x0000000704097221 */ /* 0x002fca0000000000 */
[----:B------:R2:W-:Y:S07]  /*05b0*/  STG.E desc[UR4][R16.64], R9 ;  /* 0x0000000910007986 */ /* 0x0005ee000c101904 */
[----:B------:R-:W-:Y:S05]  /*05c0*/  @!P0 BRA `(.L_x_3) ;  /* 0xfffffffc00788947 */ /* 0x000fea000383ffff */
[----:B------:R-:W-:Y:S05]  /*05d0*/  EXIT ;  /* 0x000000000000794d */ /* 0x000fea0003800000 */
.L_x_4:
[----:B------:R-:W-:-:S00]  /*05e0*/  BRA `(.L_x_4) ;  /* 0xfffffffc00fc7947 */ /* 0x000fc0000383ffff */
[----:B------:R-:W-:-:S00]  /*05f0*/  NOP ;  /* 0x0000000000007918 */ /* 0x000fc00000000000 */
        /* <DEDUP_REMOVED lines=8> */
.L_x_5:


//--------------------- .nv.shared.reserved.0     --------------------------
	.section	.nv.shared.reserved.0,"aw",@nobits
	.weak		__nv_reservedSMEM_offset_0_alias
	.size		__nv_reservedSMEM_offset_0_alias, 0, 64
	.other		__nv_reservedSMEM_offset_0_alias,@"STO_CUDA_RESERVED_SHARED STV_DEFAULT"
__nv_reservedSMEM_offset_0_alias:
	.zero		0
	.zero		64


//--------------------- .nv.constant0._Z6gpuAddPfS_S_i --------------------------
	.section	.nv.constant0._Z6gpuAddPfS_S_i,"a",@progbits
	.sectionflags	@""
	.align	4
.nv.constant0._Z6gpuAddPfS_S_i:
	.zero		924


//--------------------- SYMBOLS --------------------------

	.type		.nv.reservedSmem.offset0,@object
	.size		.nv.reservedSmem.offset0,0x4
